//
// Generated by NVIDIA NVVM Compiler
//
// Compiler Build ID: CL-36424714
// Cuda compilation tools, release 13.0, V13.0.88
// Based on NVVM 20.0.0
//

.version 9.0
.target sm_100
.address_size 64

	// .globl	_Z18intersectionKernelPiS_S_i
.extern .shared .align 16 .b8 shared_inter[];

.visible .entry _Z18intersectionKernelPiS_S_i(
	.param .u64 .ptr .align 1 _Z18intersectionKernelPiS_S_i_param_0,
	.param .u64 .ptr .align 1 _Z18intersectionKernelPiS_S_i_param_1,
	.param .u64 .ptr .align 1 _Z18intersectionKernelPiS_S_i_param_2,
	.param .u32 _Z18intersectionKernelPiS_S_i_param_3
)
{
	.reg .pred 	%p<8>;
	.reg .b32 	%r<23>;
	.reg .b64 	%rd<11>;

	ld.param.u64 	%rd1, [_Z18intersectionKernelPiS_S_i_param_0];
	ld.param.u64 	%rd2, [_Z18intersectionKernelPiS_S_i_param_1];
	ld.param.u64 	%rd3, [_Z18intersectionKernelPiS_S_i_param_2];
	ld.param.u32 	%r7, [_Z18intersectionKernelPiS_S_i_param_3];
	mov.u32 	%r1, %tid.x;
	mov.u32 	%r8, %ctaid.x;
	mov.u32 	%r22, %ntid.x;
	mad.lo.s32 	%r3, %r8, %r22, %r1;
	shl.b32 	%r9, %r1, 2;
	mov.u32 	%r10, shared_inter;
	add.s32 	%r4, %r10, %r9;
	mov.b32 	%r11, 0;
	st.shared.u32 	[%r4], %r11;
	bar.sync 	0;
	setp.ge.s32 	%p1, %r3, %r7;
	@%p1 bra 	$L__BB0_4;
	cvta.to.global.u64 	%rd4, %rd1;
	mul.wide.s32 	%rd5, %r3, 4;
	add.s64 	%rd6, %rd4, %rd5;
	ld.global.u32 	%r12, [%rd6];
	setp.ne.s32 	%p2, %r12, 1;
	@%p2 bra 	$L__BB0_4;
	cvta.to.global.u64 	%rd7, %rd2;
	add.s64 	%rd9, %rd7, %rd5;
	ld.global.u32 	%r13, [%rd9];
	setp.ne.s32 	%p3, %r13, 1;
	@%p3 bra 	$L__BB0_4;
	mov.b32 	%r14, 1;
	st.shared.u32 	[%r4], %r14;
$L__BB0_4:
	bar.sync 	0;
	setp.lt.u32 	%p4, %r22, 2;
	@%p4 bra 	$L__BB0_8;
$L__BB0_5:
	shr.u32 	%r6, %r22, 1;
	setp.ge.u32 	%p5, %r1, %r6;
	@%p5 bra 	$L__BB0_7;
	shl.b32 	%r15, %r6, 2;
	add.s32 	%r16, %r4, %r15;
	ld.shared.u32 	%r17, [%r16];
	ld.shared.u32 	%r18, [%r4];
	add.s32 	%r19, %r18, %r17;
	st.shared.u32 	[%r4], %r19;
$L__BB0_7:
	bar.sync 	0;
	setp.gt.u32 	%p6, %r22, 3;
	mov.u32 	%r22, %r6;
	@%p6 bra 	$L__BB0_5;
$L__BB0_8:
	setp.ne.s32 	%p7, %r1, 0;
	@%p7 bra 	$L__BB0_10;
	ld.shared.u32 	%r20, [shared_inter];
	cvta.to.global.u64 	%rd10, %rd3;
	atom.global.add.u32 	%r21, [%rd10], %r20;
$L__BB0_10:
	ret;

}


// ===== COMPILED SASS (sm_100) =====

	.target	sm_100

	.elftype	@"ET_EXEC"


//--------------------- .note.nv.tkinfo           --------------------------
	.section	.note.nv.tkinfo,"",@"SHT_NOTE"
	.sectionflags	@"SHF_NOTE_NV_TKINFO"
	.tkinfo
        /*0018*/ 	.word	0x00000002
        /*0030*/ 	.string	""
        /*0030*/ 	.string	"ptxas"
        /*0030*/ 	.string	"Cuda compilation tools, release 13.0, V13.0.88"
        /*0030*/ 	.string	"Build cuda_13.0.r13.0/compiler.36424714_0"
        /*0030*/ 	.string	"-arch sm_100 -m 64 "



//--------------------- .note.nv.cuinfo           --------------------------
	.section	.note.nv.cuinfo,"",@"SHT_NOTE"
	.sectionflags	@"SHF_NOTE_NV_CUINFO"
        /*0018*/ 	.short	0x0002
        /*001a*/ 	.short	0x0064
        /*001c*/ 	.short	0x0082
	.zero		2


//--------------------- .nv.info                  --------------------------
	.section	.nv.info,"",@"SHT_CUDA_INFO"
	.align	4


	//----- nvinfo : EIATTR_REGCOUNT
	.align		4
        /*0000*/ 	.byte	0x04, 0x2f
        /*0002*/ 	.short	(.L_1 - .L_0)
	.align		4
.L_0:
        /*0004*/ 	.word	index@(_Z18intersectionKernelPiS_S_i)
        /*0008*/ 	.word	0x0000000a


	//----- nvinfo : EIATTR_FRAME_SIZE
	.align		4
.L_1:
        /*000c*/ 	.byte	0x04, 0x11
        /*000e*/ 	.short	(.L_3 - .L_2)
	.align		4
.L_2:
        /*0010*/ 	.word	index@(_Z18intersectionKernelPiS_S_i)
        /*0014*/ 	.word	0x00000000


	//----- nvinfo : EIATTR_MIN_STACK_SIZE
	.align		4
.L_3:
        /*0018*/ 	.byte	0x04, 0x12
        /*001a*/ 	.short	(.L_5 - .L_4)
	.align		4
.L_4:
        /*001c*/ 	.word	index@(_Z18intersectionKernelPiS_S_i)
        /*0020*/ 	.word	0x00000000
.L_5:


//--------------------- .nv.compat                --------------------------
	.section	.nv.compat,"",@"SHT_CUDA_COMPAT_INFO"
	.align	4
        /*0000*/ 	.byte	0x02, 0x09, 0x00, 0x00, 0x02, 0x02, 0x01, 0x00, 0x02, 0x05, 0x05, 0x00, 0x03, 0x07, 0x01, 0x01
        /*0010*/ 	.byte	0x02, 0x03, 0x00, 0x00, 0x02, 0x06, 0x01, 0x00, 0x04, 0x0b, 0x08, 0x00, 0x09, 0x00, 0x00, 0x00
        /*0020*/ 	.byte	0x00, 0x00, 0x00, 0x00


//--------------------- .nv.info._Z18intersectionKernelPiS_S_i --------------------------
	.section	.nv.info._Z18intersectionKernelPiS_S_i,"",@"SHT_CUDA_INFO"
	.sectionflags	@""
	.align	4


	//----- nvinfo : EIATTR_CUDA_API_VERSION
	.align		4
        /*0000*/ 	.byte	0x04, 0x37
        /*0002*/ 	.short	(.L_7 - .L_6)
.L_6:
        /*0004*/ 	.word	0x00000082


	//----- nvinfo : EIATTR_KPARAM_INFO
	.align		4
.L_7:
        /*0008*/ 	.byte	0x04, 0x17
        /*000a*/ 	.short	(.L_9 - .L_8)
.L_8:
        /*000c*/ 	.word	0x00000000
        /*0010*/ 	.short	0x0003
        /*0012*/ 	.short	0x0018
        /*0014*/ 	.byte	0x00, 0xf0, 0x11, 0x00


	//----- nvinfo : EIATTR_KPARAM_INFO
	.align		4
.L_9:
        /*0018*/ 	.byte	0x04, 0x17
        /*001a*/ 	.short	(.L_11 - .L_10)
.L_10:
        /*001c*/ 	.word	0x00000000
        /*0020*/ 	.short	0x0002
        /*0022*/ 	.short	0x0010
        /*0024*/ 	.byte	0x00, 0xf5, 0x21, 0x00


	//----- nvinfo : EIATTR_KPARAM_INFO
	.align		4
.L_11:
        /*0028*/ 	.byte	0x04, 0x17
        /*002a*/ 	.short	(.L_13 - .L_12)
.L_12:
        /*002c*/ 	.word	0x00000000
        /*0030*/ 	.short	0x0001
        /*0032*/ 	.short	0x0008
        /*0034*/ 	.byte	0x00, 0xf5, 0x21, 0x00


	//----- nvinfo : EIATTR_KPARAM_INFO
	.align		4
.L_13:
        /*0038*/ 	.byte	0x04, 0x17
        /*003a*/ 	.short	(.L_15 - .L_14)
.L_14:
        /*003c*/ 	.word	0x00000000
        /*0040*/ 	.short	0x0000
        /*0042*/ 	.short	0x0000
        /*0044*/ 	.byte	0x00, 0xf5, 0x21, 0x00


	//----- nvinfo : EIATTR_SPARSE_MMA_MASK
	.align		4
.L_15:
        /*0048*/ 	.byte	0x03, 0x50
        /*004a*/ 	.short	0x0000


	//----- nvinfo : EIATTR_MAXREG_COUNT
	.align		4
        /*004c*/ 	.byte	0x03, 0x1b
        /*004e*/ 	.short	0x00ff


	//----- nvinfo : EIATTR_NUM_BARRIERS
	.align		4
        /*0050*/ 	.byte	0x02, 0x4c
        /*0052*/ 	.byte	0x01
	.zero		1


	//----- nvinfo : EIATTR_MERCURY_ISA_VERSION
	.align		4
        /*0054*/ 	.byte	0x03, 0x5f
        /*0056*/ 	.short	0x0101


	//----- nvinfo : EIATTR_VRC_CTA_INIT_COUNT
	.align		4
        /*0058*/ 	.byte	0x02, 0x4a
	.zero		1
	.zero		1


	//----- nvinfo : EIATTR_EXIT_INSTR_OFFSETS
	.align		4
        /*005c*/ 	.byte	0x04, 0x1c
        /*005e*/ 	.short	(.L_17 - .L_16)


	//   ....[0]....
.L_16:
        /*0060*/ 	.word	0x000002b0


	//   ....[1]....
        /*0064*/ 	.word	0x00000320


	//----- nvinfo : EIATTR_CRS_STACK_SIZE
	.align		4
.L_17:
        /*0068*/ 	.byte	0x04, 0x1e
        /*006a*/ 	.short	(.L_19 - .L_18)
.L_18:
        /*006c*/ 	.word	0x00000000


	//----- nvinfo : EIATTR_CBANK_PARAM_SIZE
	.align		4
.L_19:
        /*0070*/ 	.byte	0x03, 0x19
        /*0072*/ 	.short	0x001c


	//----- nvinfo : EIATTR_PARAM_CBANK
	.align		4
        /*0074*/ 	.byte	0x04, 0x0a
        /*0076*/ 	.short	(.L_21 - .L_20)
	.align		4
.L_20:
        /*0078*/ 	.word	index@(.nv.constant0._Z18intersectionKernelPiS_S_i)
        /*007c*/ 	.short	0x0380
        /*007e*/ 	.short	0x001c


	//----- nvinfo : EIATTR_SW_WAR
	.align		4
.L_21:
        /*0080*/ 	.byte	0x04, 0x36
        /*0082*/ 	.short	(.L_23 - .L_22)
.L_22:
        /*0084*/ 	.word	0x00000008
.L_23:


//--------------------- .nv.callgraph             --------------------------
	.section	.nv.callgraph,"",@"SHT_CUDA_CALLGRAPH"
	.align	4
	.sectionentsize	8
	.align		4
        /*0000*/ 	.word	0x00000000
	.align		4
        /*0004*/ 	.word	0xffffffff
	.align		4
        /*0008*/ 	.word	0x00000000
	.align		4
        /*000c*/ 	.word	0xfffffffe
	.align		4
        /*0010*/ 	.word	0x00000000
	.align		4
        /*0014*/ 	.word	0xfffffffd
	.align		4
        /*0018*/ 	.word	0x00000000
	.align		4
        /*001c*/ 	.word	0xfffffffc


//--------------------- .text._Z18intersectionKernelPiS_S_i --------------------------
	.section	.text._Z18intersectionKernelPiS_S_i,"ax",@progbits
	.align	128
        .global         _Z18intersectionKernelPiS_S_i
        .type           _Z18intersectionKernelPiS_S_i,@function
        .size           _Z18intersectionKernelPiS_S_i,(.L_x_5 - _Z18intersectionKernelPiS_S_i)
        .other          _Z18intersectionKernelPiS_S_i,@"STO_CUDA_ENTRY STV_DEFAULT"
_Z18intersectionKernelPiS_S_i:
.text._Z18intersectionKernelPiS_S_i:
[----:B------:R-:W-:Y:S01]  /*0000*/  LDC R1, c[0x0][0x37c] ;  /* 0x0000df00ff017b82 */ /* 0x000fe20000000800 */
[----:B------:R-:W0:Y:S07]  /*0010*/  S2R R7, SR_TID.X ;  /* 0x0000000000077919 */ /* 0x000e2e0000002100 */
[----:B------:R-:W1:Y:S01]  /*0020*/  S2UR UR6, SR_CTAID.X ;  /* 0x00000000000679c3 */ /* 0x000e620000002500 */
[----:B------:R-:W2:Y:S01]  /*0030*/  LDCU UR7, c[0x0][0x398] ;  /* 0x00007300ff0777ac */ /* 0x000ea20008000800 */
[----:B------:R-:W-:Y:S01]  /*0040*/  BSSY.RECONVERGENT B0, `(.L_x_0) ;  /* 0x0000019000007945 */ /* 0x000fe20003800200 */
[----:B------:R-:W-:-:S05]  /*0050*/  UMOV UR4, 0x400 ;  /* 0x0000040000047882 */ /* 0x000fca0000000000 */
[----:B------:R-:W1:Y:S08]  /*0060*/  LDC R4, c[0x0][0x360] ;  /* 0x0000d800ff047b82 */ /* 0x000e700000000800 */
[----:B------:R-:W3:Y:S01]  /*0070*/  S2UR UR5, SR_CgaCtaId ;  /* 0x00000000000579c3 */ /* 0x000ee20000008800 */
[----:B0-----:R-:W-:Y:S01]  /*0080*/  ISETP.NE.AND P1, PT, R7, RZ, PT ;  /* 0x000000ff0700720c */ /* 0x001fe20003f25270 */
[C---:B-1----:R-:W-:Y:S01]  /*0090*/  IMAD R5, R4.reuse, UR6, R7 ;  /* 0x0000000604057c24 */ /* 0x042fe2000f8e0207 */
[----:B------:R-:W-:-:S04]  /*00a0*/  ISETP.GE.U32.AND P0, PT, R4, 0x2, PT ;  /* 0x000000020400780c */ /* 0x000fc80003f06070 */
[----:B--2---:R-:W-:Y:S01]  /*00b0*/  ISETP.GE.AND P2, PT, R5, UR7, PT ;  /* 0x0000000705007c0c */ /* 0x004fe2000bf46270 */
[----:B------:R-:W0:Y:S01]  /*00c0*/  LDCU.64 UR6, c[0x0][0x358] ;  /* 0x00006b00ff0677ac */ /* 0x000e220008000a00 */
[----:B---3--:R-:W-:-:S06]  /*00d0*/  ULEA UR4, UR5, UR4, 0x18 ;  /* 0x0000000405047291 */ /* 0x008fcc000f8ec0ff */
[----:B------:R-:W-:-:S05]  /*00e0*/  LEA R0, R7, UR4, 0x2 ;  /* 0x0000000407007c11 */ /* 0x000fca000f8e10ff */
[----:B------:R1:W-:Y:S01]  /*00f0*/  STS [R0], RZ ;  /* 0x000000ff00007388 */ /* 0x0003e20000000800 */
[----:B------:R-:W-:Y:S06]  /*0100*/  BAR.SYNC.DEFER_BLOCKING 0x0 ;  /* 0x0000000000007b1d */ /* 0x000fec0000010000 */
[----:B------:R-:W-:Y:S05]  /*0110*/  @P2 BRA `(.L_x_1) ;  /* 0x00000000002c2947 */ /* 0x000fea0003800000 */
[----:B------:R-:W2:Y:S02]  /*0120*/  LDC.64 R2, c[0x0][0x380] ;  /* 0x0000e000ff027b82 */ /* 0x000ea40000000a00 */
[----:B--2---:R-:W-:-:S06]  /*0130*/  IMAD.WIDE R2, R5, 0x4, R2 ;  /* 0x0000000405027825 */ /* 0x004fcc00078e0202 */
[----:B0-----:R-:W2:Y:S02]  /*0140*/  LDG.E R2, desc[UR6][R2.64] ;  /* 0x0000000602027981 */ /* 0x001ea4000c1e1900 */
[----:B--2---:R-:W-:-:S13]  /*0150*/  ISETP.NE.AND P2, PT, R2, 0x1, PT ;  /* 0x000000010200780c */ /* 0x004fda0003f45270 */
[----:B------:R-:W-:Y:S05]  /*0160*/  @P2 BRA `(.L_x_1) ;  /* 0x0000000000182947 */ /* 0x000fea0003800000 */
[----:B------:R-:W0:Y:S02]  /*0170*/  LDC.64 R2, c[0x0][0x388] ;  /* 0x0000e200ff027b82 */ /* 0x000e240000000a00 */
[----:B0-----:R-:W-:-:S06]  /*0180*/  IMAD.WIDE R2, R5, 0x4, R2 ;  /* 0x0000000405027825 */ /* 0x001fcc00078e0202 */
[----:B------:R-:W2:Y:S02]  /*0190*/  LDG.E R2, desc[UR6][R2.64] ;  /* 0x0000000602027981 */ /* 0x000ea4000c1e1900 */
[----:B--2---:R-:W-:-:S13]  /*01a0*/  ISETP.NE.AND P2, PT, R2, 0x1, PT ;  /* 0x000000010200780c */ /* 0x004fda0003f45270 */
[----:B------:R-:W-:-:S05]  /*01b0*/  @!P2 IMAD.MOV.U32 R5, RZ, RZ, 0x1 ;  /* 0x00000001ff05a424 */ /* 0x000fca00078e00ff */
[----:B------:R2:W-:Y:S02]  /*01c0*/  @!P2 STS [R0], R5 ;  /* 0x000000050000a388 */ /* 0x0005e40000000800 */
.L_x_1:
[----:B0-----:R-:W-:Y:S05]  /*01d0*/  BSYNC.RECONVERGENT B0 ;  /* 0x0000000000007941 */ /* 0x001fea0003800200 */
.L_x_0:
[----:B------:R-:W-:Y:S06]  /*01e0*/  BAR.SYNC.DEFER_BLOCKING 0x0 ;  /* 0x0000000000007b1d */ /* 0x000fec0000010000 */
[----:B------:R-:W-:Y:S05]  /*01f0*/  @!P0 BRA `(.L_x_2) ;  /* 0x00000000002c8947 */ /* 0x000fea0003800000 */
.L_x_3:
[----:B--2---:R-:W-:-:S04]  /*0200*/  SHF.R.U32.HI R5, RZ, 0x1, R4 ;  /* 0x00000001ff057819 */ /* 0x004fc80000011604 */
[----:B------:R-:W-:-:S13]  /*0210*/  ISETP.GE.U32.AND P0, PT, R7, R5, PT ;  /* 0x000000050700720c */ /* 0x000fda0003f06070 */
[----:B------:R-:W-:Y:S01]  /*0220*/  @!P0 IMAD R2, R5, 0x4, R0 ;  /* 0x0000000405028824 */ /* 0x000fe200078e0200 */
[----:B------:R-:W-:Y:S05]  /*0230*/  @!P0 LDS R3, [R0] ;  /* 0x0000000000038984 */ /* 0x000fea0000000800 */
[----:B------:R-:W0:Y:S02]  /*0240*/  @!P0 LDS R2, [R2] ;  /* 0x0000000002028984 */ /* 0x000e240000000800 */
[----:B0-----:R-:W-:-:S05]  /*0250*/  @!P0 IMAD.IADD R3, R2, 0x1, R3 ;  /* 0x0000000102038824 */ /* 0x001fca00078e0203 */
[----:B------:R0:W-:Y:S01]  /*0260*/  @!P0 STS [R0], R3 ;  /* 0x0000000300008388 */ /* 0x0001e20000000800 */
[----:B------:R-:W-:Y:S01]  /*0270*/  BAR.SYNC.DEFER_BLOCKING 0x0 ;  /* 0x0000000000007b1d */ /* 0x000fe20000010000 */
[----:B------:R-:W-:Y:S01]  /*0280*/  ISETP.GT.U32.AND P0, PT, R4, 0x3, PT ;  /* 0x000000030400780c */ /* 0x000fe20003f04070 */
[----:B------:R-:W-:-:S12]  /*0290*/  IMAD.MOV.U32 R4, RZ, RZ, R5 ;  /* 0x000000ffff047224 */ /* 0x000fd800078e0005 */
[----:B0-----:R-:W-:Y:S05]  /*02a0*/  @P0 BRA `(.L_x_3) ;  /* 0xfffffffc00d40947 */ /* 0x001fea000383ffff */
.L_x_2:
[----:B------:R-:W-:Y:S05]  /*02b0*/  @P1 EXIT ;  /* 0x000000000000194d */ /* 0x000fea0003800000 */
[----:B------:R-:W0:Y:S01]  /*02c0*/  S2UR UR5, SR_CgaCtaId ;  /* 0x00000000000579c3 */ /* 0x000e220000008800 */
[----:B------:R-:W-:-:S07]  /*02d0*/  UMOV UR4, 0x400 ;  /* 0x0000040000047882 */ /* 0x000fce0000000000 */
[----:B------:R-:W3:Y:S01]  /*02e0*/  LDC.64 R2, c[0x0][0x390] ;  /* 0x0000e400ff027b82 */ /* 0x000ee20000000a00 */
[----:B0-----:R-:W-:-:S09]  /*02f0*/  ULEA UR4, UR5, UR4, 0x18 ;  /* 0x0000000405047291 */ /* 0x001fd2000f8ec0ff */
[----:B--2---:R-:W3:Y:S04]  /*0300*/  LDS R5, [UR4] ;  /* 0x00000004ff057984 */ /* 0x004ee80008000800 */
[----:B---3--:R-:W-:Y:S01]  /*0310*/  REDG.E.ADD.STRONG.GPU desc[UR6][R2.64], R5 ;  /* 0x000000050200798e */ /* 0x008fe2000c12e106 */
[----:B------:R-:W-:Y:S05]  /*0320*/  EXIT ;  /* 0x000000000000794d */ /* 0x000fea0003800000 */
.L_x_4:
[----:B------:R-:W-:-:S00]  /*0330*/  BRA `(.L_x_4) ;  /* 0xfffffffc00fc7947 */ /* 0x000fc0000383ffff */
[----:B------:R-:W-:-:S00]  /*0340*/  NOP ;  /* 0x0000000000007918 */ /* 0x000fc00000000000 */
        /* <DEDUP_REMOVED lines=11> */
.L_x_5:


//--------------------- .nv.shared._Z18intersectionKernelPiS_S_i --------------------------
	.section	.nv.shared._Z18intersectionKernelPiS_S_i,"aw",@nobits
	.sectionflags	@""
	.align	16
	.zero		1024


//--------------------- .nv.shared.reserved.0     --------------------------
	.section	.nv.shared.reserved.0,"aw",@nobits
	.weak		__nv_reservedSMEM_offset_0_alias
	.size		__nv_reservedSMEM_offset_0_alias, 0, 64
	.other		__nv_reservedSMEM_offset_0_alias,@"STO_CUDA_RESERVED_SHARED STV_DEFAULT"
__nv_reservedSMEM_offset_0_alias:
	.zero		0
	.zero		64


//--------------------- .nv.constant0._Z18intersectionKernelPiS_S_i --------------------------
	.section	.nv.constant0._Z18intersectionKernelPiS_S_i,"a",@progbits
	.sectionflags	@""
	.align	4
.nv.constant0._Z18intersectionKernelPiS_S_i:
	.zero		924


//--------------------- SYMBOLS --------------------------

	.type		.nv.reservedSmem.offset0,@object
	.size		.nv.reservedSmem.offset0,0x4
	.type		.nv.reservedSmem.cap,@object
	.size		.nv.reservedSmem.cap,0x4
